	.headerflags	@"EF_CUDA_TEXMODE_UNIFIED EF_CUDA_64BIT_ADDRESS EF_CUDA_SM86 EF_CUDA_VIRTUAL_SM(EF_CUDA_SM86)"
	.elftype	@"ET_EXEC"


//--------------------- .nv.info                  --------------------------
	.section	.nv.info,"",@"SHT_CUDA_INFO"
	.align	4


	//----- nvinfo : EIATTR_REGCOUNT
	.align		4
        /*0000*/ 	.byte	0x04, 0x2f
        /*0002*/ 	.short	(.L_1 - .L_0)
	.align		4
.L_0:
        /*0004*/ 	.word	index@(triton_poi_fused__to_copy_2)
        /*0008*/ 	.word	0x00000008


	//----- nvinfo : EIATTR_MIN_STACK_SIZE
	.align		4
.L_1:
        /*000c*/ 	.byte	0x04, 0x12
        /*000e*/ 	.short	(.L_3 - .L_2)
	.align		4
.L_2:
        /*0010*/ 	.word	index@(triton_poi_fused__to_copy_2)
        /*0014*/ 	.word	0x00000000


	//----- nvinfo : EIATTR_FRAME_SIZE
	.align		4
.L_3:
        /*0018*/ 	.byte	0x04, 0x11
        /*001a*/ 	.short	(.L_5 - .L_4)
	.align		4
.L_4:
        /*001c*/ 	.word	index@(triton_poi_fused__to_copy_2)
        /*0020*/ 	.word	0x00000000


	//----- nvinfo : EIATTR_MIN_STACK_SIZE
	.align		4
.L_5:
        /*0024*/ 	.byte	0x04, 0x12
        /*0026*/ 	.short	(.L_7 - .L_6)
	.align		4
.L_6:
        /*0028*/ 	.word	index@(triton_poi_fused__to_copy_2)
        /*002c*/ 	.word	0x00000000
.L_7:


//--------------------- .nv.info.triton_poi_fused__to_copy_2 --------------------------
	.section	.nv.info.triton_poi_fused__to_copy_2,"",@"SHT_CUDA_INFO"
	.sectionflags	@""
	.align	4


	//----- nvinfo : EIATTR_CUDA_API_VERSION
	.align		4
        /*0000*/ 	.byte	0x04, 0x37
        /*0002*/ 	.short	(.L_9 - .L_8)
.L_8:
        /*0004*/ 	.word	0x0000007c


	//----- nvinfo : EIATTR_SW2861232_WAR
	.align		4
.L_9:
        /*0008*/ 	.byte	0x01, 0x35
	.zero		2


	//----- nvinfo : EIATTR_PARAM_CBANK
	.align		4
        /*000c*/ 	.byte	0x04, 0x0a
        /*000e*/ 	.short	(.L_11 - .L_10)
	.align		4
.L_10:
        /*0010*/ 	.word	index@(.nv.constant0.triton_poi_fused__to_copy_2)
        /*0014*/ 	.short	0x0160
        /*0016*/ 	.short	0x0020


	//----- nvinfo : EIATTR_CBANK_PARAM_SIZE
	.align		4
.L_11:
        /*0018*/ 	.byte	0x03, 0x19
        /*001a*/ 	.short	0x0020


	//----- nvinfo : EIATTR_KPARAM_INFO
	.align		4
        /*001c*/ 	.byte	0x04, 0x17
        /*001e*/ 	.short	(.L_13 - .L_12)
.L_12:
        /*0020*/ 	.word	0x00000000
        /*0024*/ 	.short	0x0003
        /*0026*/ 	.short	0x0018
        /*0028*/ 	.byte	0x00, 0xf4, 0x21, 0x00


	//----- nvinfo : EIATTR_KPARAM_INFO
	.align		4
.L_13:
        /*002c*/ 	.byte	0x04, 0x17
        /*002e*/ 	.short	(.L_15 - .L_14)
.L_14:
        /*0030*/ 	.word	0x00000000
        /*0034*/ 	.short	0x0002
        /*0036*/ 	.short	0x0010
        /*0038*/ 	.byte	0x00, 0xf0, 0x11, 0x00


	//----- nvinfo : EIATTR_KPARAM_INFO
	.align		4
.L_15:
        /*003c*/ 	.byte	0x04, 0x17
        /*003e*/ 	.short	(.L_17 - .L_16)
.L_16:
        /*0040*/ 	.word	0x00000000
        /*0044*/ 	.short	0x0001
        /*0046*/ 	.short	0x0008
        /*0048*/ 	.byte	0x00, 0xf4, 0x21, 0x00


	//----- nvinfo : EIATTR_KPARAM_INFO
	.align		4
.L_17:
        /*004c*/ 	.byte	0x04, 0x17
        /*004e*/ 	.short	(.L_19 - .L_18)
.L_18:
        /*0050*/ 	.word	0x00000000
        /*0054*/ 	.short	0x0000
        /*0056*/ 	.short	0x0000
        /*0058*/ 	.byte	0x00, 0xf4, 0x21, 0x00


	//----- nvinfo : EIATTR_MAXREG_COUNT
	.align		4
.L_19:
        /*005c*/ 	.byte	0x03, 0x1b
        /*005e*/ 	.short	0x00ff


	//----- nvinfo : EIATTR_EXIT_INSTR_OFFSETS
	.align		4
        /*0060*/ 	.byte	0x04, 0x1c
        /*0062*/ 	.short	(.L_21 - .L_20)


	//   ....[0]....
.L_20:
        /*0064*/ 	.word	0x000000f0


	//   ....[1]....
        /*0068*/ 	.word	0x00000130


	//----- nvinfo : EIATTR_REQNTID
	.align		4
.L_21:
        /*006c*/ 	.byte	0x04, 0x10
        /*006e*/ 	.short	(.L_23 - .L_22)
.L_22:
        /*0070*/ 	.word	0x00000080
        /*0074*/ 	.word	0x00000001
        /*0078*/ 	.word	0x00000001


	//----- nvinfo : EIATTR_CRS_STACK_SIZE
	.align		4
.L_23:
        /*007c*/ 	.byte	0x04, 0x1e
        /*007e*/ 	.short	(.L_25 - .L_24)
.L_24:
        /*0080*/ 	.word	0x00000000
.L_25:


//--------------------- .nv.callgraph             --------------------------
	.section	.nv.callgraph,"",@"SHT_CUDA_CALLGRAPH"
	.align	4
	.sectionentsize	8
	.align		4
        /*0000*/ 	.word	0x00000000
	.align		4
        /*0004*/ 	.word	0xffffffff
	.align		4
        /*0008*/ 	.word	0x00000000
	.align		4
        /*000c*/ 	.word	0xfffffffe
	.align		4
        /*0010*/ 	.word	0x00000000
	.align		4
        /*0014*/ 	.word	0xfffffffd
	.align		4
        /*0018*/ 	.word	0x00000000
	.align		4
        /*001c*/ 	.word	0xfffffffc


//--------------------- .nv.rel.action            --------------------------
	.section	.nv.rel.action,"",@"SHT_CUDA_RELOCINFO"
	.align	8
	.sectionentsize	8
        /*0000*/ 	.byte	0x73, 0x00, 0x00, 0x00, 0x00, 0x00, 0x00, 0x00, 0x00, 0x00, 0x00, 0x11, 0x25, 0x00, 0x05, 0x36


//--------------------- .nv.constant0.triton_poi_fused__to_copy_2 --------------------------
	.section	.nv.constant0.triton_poi_fused__to_copy_2,"a",@progbits
	.sectionflags	@""
	.align	4
.nv.constant0.triton_poi_fused__to_copy_2:
	.zero		384


//--------------------- .text.triton_poi_fused__to_copy_2 --------------------------
	.section	.text.triton_poi_fused__to_copy_2,"ax",@progbits
	.sectioninfo	@"SHI_REGISTERS=8"
	.align	128
        .global         triton_poi_fused__to_copy_2
        .type           triton_poi_fused__to_copy_2,@function
        .size           triton_poi_fused__to_copy_2,(.L_x_3 - triton_poi_fused__to_copy_2)
        .other          triton_poi_fused__to_copy_2,@"STO_CUDA_ENTRY STV_DEFAULT"
triton_poi_fused__to_copy_2:
.text.triton_poi_fused__to_copy_2:
[----:B------:R-:W-:Y:S02]  /*0000*/  IMAD.MOV.U32 R1, RZ, RZ, c[0x0][0x28] ;  /* 0x00000a00ff017624 */ /* 0x000fe400078e00ff */
[----:B------:R-:W0:Y:S01]  /*0010*/  S2R R0, SR_TID.X ;  /* 0x0000000000007919 */ /* 0x000e220000002100 */
[----:B------:R-:W-:Y:S01]  /*0020*/  ULDC.64 UR4, c[0x0][0x118] ;  /* 0x0000460000047ab9 */ /* 0x000fe20000000a00 */
[----:B------:R-:W-:Y:S01]  /*0030*/  BSSY B0, `(.L_x_0) ;  /* 0x000000b000007945 */ /* 0x000fe20003800000 */
[----:B------:R-:W-:Y:S01]  /*0040*/  IMAD.MOV.U32 R5, RZ, RZ, 0x2 ;  /* 0x00000002ff057424 */ /* 0x000fe200078e00ff */
[----:B------:R-:W1:Y:S01]  /*0050*/  S2R R3, SR_CTAID.X ;  /* 0x0000000000037919 */ /* 0x000e620000002500 */
[----:B------:R-:W-:Y:S02]  /*0060*/  MOV R2, RZ ;  /* 0x000000ff00027202 */ /* 0x000fe40000000f00 */
[----:B0-----:R-:W-:-:S04]  /*0070*/  LOP3.LUT R0, R0, 0x7f, RZ, 0xc0, !PT ;  /* 0x0000007f00007812 */ /* 0x001fc800078ec0ff */
[----:B-1----:R-:W-:-:S04]  /*0080*/  LEA R0, R3, R0, 0x7 ;  /* 0x0000000003007211 */ /* 0x002fc800078e38ff */
[----:B------:R-:W-:-:S13]  /*0090*/  ISETP.GE.AND P0, PT, R0, 0xd80, PT ;  /* 0x00000d800000780c */ /* 0x000fda0003f06270 */
[----:B------:R-:W-:Y:S05]  /*00a0*/  @P0 BRA `(.L_x_1) ;  /* 0x0000003000000947 */ /* 0x000fea0003800000 */
[----:B------:R-:W-:-:S04]  /*00b0*/  IMAD.MOV.U32 R3, RZ, RZ, 0x4 ;  /* 0x00000004ff037424 */ /* 0x000fc800078e00ff */
[----:B------:R-:W-:-:S06]  /*00c0*/  IMAD.WIDE R2, R0, R3, c[0x0][0x160] ;  /* 0x0000580000027625 */ /* 0x000fcc00078e0203 */
[----:B------:R0:W5:Y:S02]  /*00d0*/  LDG.E R2, [R2.64] ;  /* 0x0000000402027981 */ /* 0x000164000c1e1900 */
.L_x_1:
[----:B------:R-:W-:Y:S05]  /*00e0*/  BSYNC B0 ;  /* 0x0000000000007941 */ /* 0x000fea0003800000 */
.L_x_0:
[----:B------:R-:W-:Y:S05]  /*00f0*/  @P0 EXIT ;  /* 0x000000000000094d */ /* 0x000fea0003800000 */
[----:B-----5:R-:W-:Y:S01]  /*0100*/  F2FP.BF16.PACK_AB R4, RZ, R2 ;  /* 0x00000002ff04723e */ /* 0x020fe200000010ff */
[----:B0-----:R-:W-:-:S05]  /*0110*/  IMAD.WIDE R2, R0, R5, c[0x0][0x168] ;  /* 0x00005a0000027625 */ /* 0x001fca00078e0205 */
[----:B------:R-:W-:Y:S01]  /*0120*/  STG.E.U16 [R2.64], R4 ;  /* 0x0000000402007986 */ /* 0x000fe2000c101504 */
[----:B------:R-:W-:Y:S05]  /*0130*/  EXIT ;  /* 0x000000000000794d */ /* 0x000fea0003800000 */
.L_x_2:
[----:B------:R-:W-:-:S00]  /*0140*/  BRA `(.L_x_2) ;  /* 0xfffffff000007947 */ /* 0x000fc0000383ffff */
[----:B------:R-:W-:-:S00]  /*0150*/  NOP ;  /* 0x0000000000007918 */ /* 0x000fc00000000000 */
        /* <DEDUP_REMOVED lines=10> */
.L_x_3:
